//
// Generated by NVIDIA NVVM Compiler
//
// Compiler Build ID: CL-36424714
// Cuda compilation tools, release 13.0, V13.0.88
// Based on NVVM 20.0.0
//

.version 9.0
.target sm_100
.address_size 64

	// .globl	_Z11mul2_kernelPfi

.visible .entry _Z11mul2_kernelPfi(
	.param .u64 .ptr .align 1 _Z11mul2_kernelPfi_param_0,
	.param .u32 _Z11mul2_kernelPfi_param_1
)
{
	.reg .pred 	%p<2>;
	.reg .b32 	%r<6>;
	.reg .b32 	%f<3>;
	.reg .b64 	%rd<5>;

	ld.param.u64 	%rd1, [_Z11mul2_kernelPfi_param_0];
	ld.param.u32 	%r2, [_Z11mul2_kernelPfi_param_1];
	mov.u32 	%r3, %ctaid.x;
	mov.u32 	%r4, %ntid.x;
	mov.u32 	%r5, %tid.x;
	mad.lo.s32 	%r1, %r3, %r4, %r5;
	setp.ge.s32 	%p1, %r1, %r2;
	@%p1 bra 	$L__BB0_2;
	cvta.to.global.u64 	%rd2, %rd1;
	mul.wide.s32 	%rd3, %r1, 4;
	add.s64 	%rd4, %rd2, %rd3;
	ld.global.f32 	%f1, [%rd4];
	add.f32 	%f2, %f1, %f1;
	st.global.f32 	[%rd4], %f2;
$L__BB0_2:
	ret;

}


// ===== COMPILED SASS (sm_100) =====

	.target	sm_100

	.elftype	@"ET_EXEC"


//--------------------- .note.nv.tkinfo           --------------------------
	.section	.note.nv.tkinfo,"",@"SHT_NOTE"
	.sectionflags	@"SHF_NOTE_NV_TKINFO"
	.tkinfo
        /*0018*/ 	.word	0x00000002
        /*0030*/ 	.string	""
        /*0030*/ 	.string	"ptxas"
        /*0030*/ 	.string	"Cuda compilation tools, release 13.0, V13.0.88"
        /*0030*/ 	.string	"Build cuda_13.0.r13.0/compiler.36424714_0"
        /*0030*/ 	.string	"-arch sm_100 -m 64 "



//--------------------- .note.nv.cuinfo           --------------------------
	.section	.note.nv.cuinfo,"",@"SHT_NOTE"
	.sectionflags	@"SHF_NOTE_NV_CUINFO"
        /*0018*/ 	.short	0x0002
        /*001a*/ 	.short	0x0064
        /*001c*/ 	.short	0x0082
	.zero		2


//--------------------- .nv.info                  --------------------------
	.section	.nv.info,"",@"SHT_CUDA_INFO"
	.align	4


	//----- nvinfo : EIATTR_REGCOUNT
	.align		4
        /*0000*/ 	.byte	0x04, 0x2f
        /*0002*/ 	.short	(.L_1 - .L_0)
	.align		4
.L_0:
        /*0004*/ 	.word	index@(_Z11mul2_kernelPfi)
        /*0008*/ 	.word	0x00000008


	//----- nvinfo : EIATTR_FRAME_SIZE
	.align		4
.L_1:
        /*000c*/ 	.byte	0x04, 0x11
        /*000e*/ 	.short	(.L_3 - .L_2)
	.align		4
.L_2:
        /*0010*/ 	.word	index@(_Z11mul2_kernelPfi)
        /*0014*/ 	.word	0x00000000


	//----- nvinfo : EIATTR_MIN_STACK_SIZE
	.align		4
.L_3:
        /*0018*/ 	.byte	0x04, 0x12
        /*001a*/ 	.short	(.L_5 - .L_4)
	.align		4
.L_4:
        /*001c*/ 	.word	index@(_Z11mul2_kernelPfi)
        /*0020*/ 	.word	0x00000000
.L_5:


//--------------------- .nv.compat                --------------------------
	.section	.nv.compat,"",@"SHT_CUDA_COMPAT_INFO"
	.align	4
        /*0000*/ 	.byte	0x02, 0x09, 0x00, 0x00, 0x02, 0x02, 0x01, 0x00, 0x02, 0x05, 0x05, 0x00, 0x03, 0x07, 0x01, 0x01
        /*0010*/ 	.byte	0x02, 0x03, 0x00, 0x00, 0x02, 0x06, 0x01, 0x00, 0x04, 0x0b, 0x08, 0x00, 0x09, 0x00, 0x00, 0x00
        /*0020*/ 	.byte	0x00, 0x00, 0x00, 0x00


//--------------------- .nv.info._Z11mul2_kernelPfi --------------------------
	.section	.nv.info._Z11mul2_kernelPfi,"",@"SHT_CUDA_INFO"
	.sectionflags	@""
	.align	4


	//----- nvinfo : EIATTR_CUDA_API_VERSION
	.align		4
        /*0000*/ 	.byte	0x04, 0x37
        /*0002*/ 	.short	(.L_7 - .L_6)
.L_6:
        /*0004*/ 	.word	0x00000082


	//----- nvinfo : EIATTR_KPARAM_INFO
	.align		4
.L_7:
        /*0008*/ 	.byte	0x04, 0x17
        /*000a*/ 	.short	(.L_9 - .L_8)
.L_8:
        /*000c*/ 	.word	0x00000000
        /*0010*/ 	.short	0x0001
        /*0012*/ 	.short	0x0008
        /*0014*/ 	.byte	0x00, 0xf0, 0x11, 0x00


	//----- nvinfo : EIATTR_KPARAM_INFO
	.align		4
.L_9:
        /*0018*/ 	.byte	0x04, 0x17
        /*001a*/ 	.short	(.L_11 - .L_10)
.L_10:
        /*001c*/ 	.word	0x00000000
        /*0020*/ 	.short	0x0000
        /*0022*/ 	.short	0x0000
        /*0024*/ 	.byte	0x00, 0xf5, 0x21, 0x00


	//----- nvinfo : EIATTR_SPARSE_MMA_MASK
	.align		4
.L_11:
        /*0028*/ 	.byte	0x03, 0x50
        /*002a*/ 	.short	0x0000


	//----- nvinfo : EIATTR_MAXREG_COUNT
	.align		4
        /*002c*/ 	.byte	0x03, 0x1b
        /*002e*/ 	.short	0x00ff


	//----- nvinfo : EIATTR_MERCURY_ISA_VERSION
	.align		4
        /*0030*/ 	.byte	0x03, 0x5f
        /*0032*/ 	.short	0x0101


	//----- nvinfo : EIATTR_VRC_CTA_INIT_COUNT
	.align		4
        /*0034*/ 	.byte	0x02, 0x4a
	.zero		1
	.zero		1


	//----- nvinfo : EIATTR_EXIT_INSTR_OFFSETS
	.align		4
        /*0038*/ 	.byte	0x04, 0x1c
        /*003a*/ 	.short	(.L_13 - .L_12)


	//   ....[0]....
.L_12:
        /*003c*/ 	.word	0x00000070


	//   ....[1]....
        /*0040*/ 	.word	0x000000e0


	//----- nvinfo : EIATTR_CBANK_PARAM_SIZE
	.align		4
.L_13:
        /*0044*/ 	.byte	0x03, 0x19
        /*0046*/ 	.short	0x000c


	//----- nvinfo : EIATTR_PARAM_CBANK
	.align		4
        /*0048*/ 	.byte	0x04, 0x0a
        /*004a*/ 	.short	(.L_15 - .L_14)
	.align		4
.L_14:
        /*004c*/ 	.word	index@(.nv.constant0._Z11mul2_kernelPfi)
        /*0050*/ 	.short	0x0380
        /*0052*/ 	.short	0x000c


	//----- nvinfo : EIATTR_SW_WAR
	.align		4
.L_15:
        /*0054*/ 	.byte	0x04, 0x36
        /*0056*/ 	.short	(.L_17 - .L_16)
.L_16:
        /*0058*/ 	.word	0x00000008
.L_17:


//--------------------- .nv.callgraph             --------------------------
	.section	.nv.callgraph,"",@"SHT_CUDA_CALLGRAPH"
	.align	4
	.sectionentsize	8
	.align		4
        /*0000*/ 	.word	0x00000000
	.align		4
        /*0004*/ 	.word	0xffffffff
	.align		4
        /*0008*/ 	.word	0x00000000
	.align		4
        /*000c*/ 	.word	0xfffffffe
	.align		4
        /*0010*/ 	.word	0x00000000
	.align		4
        /*0014*/ 	.word	0xfffffffd
	.align		4
        /*0018*/ 	.word	0x00000000
	.align		4
        /*001c*/ 	.word	0xfffffffc


//--------------------- .text._Z11mul2_kernelPfi  --------------------------
	.section	.text._Z11mul2_kernelPfi,"ax",@progbits
	.align	128
        .global         _Z11mul2_kernelPfi
        .type           _Z11mul2_kernelPfi,@function
        .size           _Z11mul2_kernelPfi,(.L_x_1 - _Z11mul2_kernelPfi)
        .other          _Z11mul2_kernelPfi,@"STO_CUDA_ENTRY STV_DEFAULT"
_Z11mul2_kernelPfi:
.text._Z11mul2_kernelPfi:
[----:B------:R-:W-:Y:S01]  /*0000*/  LDC R1, c[0x0][0x37c] ;  /* 0x0000df00ff017b82 */ /* 0x000fe20000000800 */
[----:B------:R-:W0:Y:S07]  /*0010*/  S2R R0, SR_TID.X ;  /* 0x0000000000007919 */ /* 0x000e2e0000002100 */
[----:B------:R-:W0:Y:S01]  /*0020*/  S2UR UR4, SR_CTAID.X ;  /* 0x00000000000479c3 */ /* 0x000e220000002500 */
[----:B------:R-:W1:Y:S07]  /*0030*/  LDCU UR5, c[0x0][0x388] ;  /* 0x00007100ff0577ac */ /* 0x000e6e0008000800 */
[----:B------:R-:W0:Y:S02]  /*0040*/  LDC R5, c[0x0][0x360] ;  /* 0x0000d800ff057b82 */ /* 0x000e240000000800 */
[----:B0-----:R-:W-:-:S05]  /*0050*/  IMAD R5, R5, UR4, R0 ;  /* 0x0000000405057c24 */ /* 0x001fca000f8e0200 */
[----:B-1----:R-:W-:-:S13]  /*0060*/  ISETP.GE.AND P0, PT, R5, UR5, PT ;  /* 0x0000000505007c0c */ /* 0x002fda000bf06270 */
[----:B------:R-:W-:Y:S05]  /*0070*/  @P0 EXIT ;  /* 0x000000000000094d */ /* 0x000fea0003800000 */
[----:B------:R-:W0:Y:S01]  /*0080*/  LDC.64 R2, c[0x0][0x380] ;  /* 0x0000e000ff027b82 */ /* 0x000e220000000a00 */
[----:B------:R-:W1:Y:S01]  /*0090*/  LDCU.64 UR4, c[0x0][0x358] ;  /* 0x00006b00ff0477ac */ /* 0x000e620008000a00 */
[----:B0-----:R-:W-:-:S05]  /*00a0*/  IMAD.WIDE R2, R5, 0x4, R2 ;  /* 0x0000000405027825 */ /* 0x001fca00078e0202 */
[----:B-1----:R-:W2:Y:S02]  /*00b0*/  LDG.E R0, desc[UR4][R2.64] ;  /* 0x0000000402007981 */ /* 0x002ea4000c1e1900 */
[----:B--2---:R-:W-:-:S05]  /*00c0*/  FADD R5, R0, R0 ;  /* 0x0000000000057221 */ /* 0x004fca0000000000 */
[----:B------:R-:W-:Y:S01]  /*00d0*/  STG.E desc[UR4][R2.64], R5 ;  /* 0x0000000502007986 */ /* 0x000fe2000c101904 */
[----:B------:R-:W-:Y:S05]  /*00e0*/  EXIT ;  /* 0x000000000000794d */ /* 0x000fea0003800000 */
.L_x_0:
[----:B------:R-:W-:-:S00]  /*00f0*/  BRA `(.L_x_0) ;  /* 0xfffffffc00fc7947 */ /* 0x000fc0000383ffff */
[----:B------:R-:W-:-:S00]  /*0100*/  NOP ;  /* 0x0000000000007918 */ /* 0x000fc00000000000 */
[----:B------:R-:W-:-:S00]  /*0110*/  NOP ;  /* 0x0000000000007918 */ /* 0x000fc00000000000 */
[----:B------:R-:W-:-:S00]  /*0120*/  NOP ;  /* 0x0000000000007918 */ /* 0x000fc00000000000 */
[----:B------:R-:W-:-:S00]  /*0130*/  NOP ;  /* 0x0000000000007918 */ /* 0x000fc00000000000 */
[----:B------:R-:W-:-:S00]  /*0140*/  NOP ;  /* 0x0000000000007918 */ /* 0x000fc00000000000 */
[----:B------:R-:W-:-:S00]  /*0150*/  NOP ;  /* 0x0000000000007918 */ /* 0x000fc00000000000 */
[----:B------:R-:W-:-:S00]  /*0160*/  NOP ;  /* 0x0000000000007918 */ /* 0x000fc00000000000 */
[----:B------:R-:W-:-:S00]  /*0170*/  NOP ;  /* 0x0000000000007918 */ /* 0x000fc00000000000 */
.L_x_1:


//--------------------- .nv.shared.reserved.0     --------------------------
	.section	.nv.shared.reserved.0,"aw",@nobits
	.weak		__nv_reservedSMEM_offset_0_alias
	.size		__nv_reservedSMEM_offset_0_alias, 0, 64
	.other		__nv_reservedSMEM_offset_0_alias,@"STO_CUDA_RESERVED_SHARED STV_DEFAULT"
__nv_reservedSMEM_offset_0_alias:
	.zero		0
	.zero		64


//--------------------- .nv.constant0._Z11mul2_kernelPfi --------------------------
	.section	.nv.constant0._Z11mul2_kernelPfi,"a",@progbits
	.sectionflags	@""
	.align	4
.nv.constant0._Z11mul2_kernelPfi:
	.zero		908


//--------------------- SYMBOLS --------------------------

	.type		.nv.reservedSmem.offset0,@object
	.size		.nv.reservedSmem.offset0,0x4
